	.headerflags	@"EF_CUDA_TEXMODE_UNIFIED EF_CUDA_64BIT_ADDRESS EF_CUDA_ACCELERATORS EF_CUDA_SM90 EF_CUDA_VIRTUAL_SM(EF_CUDA_SM90)"
	.elftype	@"ET_EXEC"


//--------------------- .nv.info                  --------------------------
	.section	.nv.info,"",@"SHT_CUDA_INFO"
	.align	4


	//----- nvinfo : EIATTR_REGCOUNT
	.align		4
        /*0000*/ 	.byte	0x04, 0x2f
        /*0002*/ 	.short	(.L_1 - .L_0)
	.align		4
.L_0:
        /*0004*/ 	.word	index@(triton_poi_fused_cat_17)
        /*0008*/ 	.word	0x00000013


	//----- nvinfo : EIATTR_MIN_STACK_SIZE
	.align		4
.L_1:
        /*000c*/ 	.byte	0x04, 0x12
        /*000e*/ 	.short	(.L_3 - .L_2)
	.align		4
.L_2:
        /*0010*/ 	.word	index@(triton_poi_fused_cat_17)
        /*0014*/ 	.word	0x00000000


	//----- nvinfo : EIATTR_FRAME_SIZE
	.align		4
.L_3:
        /*0018*/ 	.byte	0x04, 0x11
        /*001a*/ 	.short	(.L_5 - .L_4)
	.align		4
.L_4:
        /*001c*/ 	.word	index@(triton_poi_fused_cat_17)
        /*0020*/ 	.word	0x00000000


	//----- nvinfo : EIATTR_MIN_STACK_SIZE
	.align		4
.L_5:
        /*0024*/ 	.byte	0x04, 0x12
        /*0026*/ 	.short	(.L_7 - .L_6)
	.align		4
.L_6:
        /*0028*/ 	.word	index@(triton_poi_fused_cat_17)
        /*002c*/ 	.word	0x00000000
.L_7:


//--------------------- .nv.info.triton_poi_fused_cat_17 --------------------------
	.section	.nv.info.triton_poi_fused_cat_17,"",@"SHT_CUDA_INFO"
	.sectionflags	@""
	.align	4


	//----- nvinfo : EIATTR_CUDA_API_VERSION
	.align		4
        /*0000*/ 	.byte	0x04, 0x37
        /*0002*/ 	.short	(.L_9 - .L_8)
.L_8:
        /*0004*/ 	.word	0x0000007c


	//----- nvinfo : EIATTR_KPARAM_INFO
	.align		4
.L_9:
        /*0008*/ 	.byte	0x04, 0x17
        /*000a*/ 	.short	(.L_11 - .L_10)
.L_10:
        /*000c*/ 	.word	0x00000000
        /*0010*/ 	.short	0x0004
        /*0012*/ 	.short	0x0020
        /*0014*/ 	.byte	0x00, 0xf0, 0x11, 0x00


	//----- nvinfo : EIATTR_KPARAM_INFO
	.align		4
.L_11:
        /*0018*/ 	.byte	0x04, 0x17
        /*001a*/ 	.short	(.L_13 - .L_12)
.L_12:
        /*001c*/ 	.word	0x00000000
        /*0020*/ 	.short	0x0003
        /*0022*/ 	.short	0x0018
        /*0024*/ 	.byte	0x00, 0xf4, 0x21, 0x00


	//----- nvinfo : EIATTR_KPARAM_INFO
	.align		4
.L_13:
        /*0028*/ 	.byte	0x04, 0x17
        /*002a*/ 	.short	(.L_15 - .L_14)
.L_14:
        /*002c*/ 	.word	0x00000000
        /*0030*/ 	.short	0x0002
        /*0032*/ 	.short	0x0010
        /*0034*/ 	.byte	0x00, 0xf4, 0x21, 0x00


	//----- nvinfo : EIATTR_KPARAM_INFO
	.align		4
.L_15:
        /*0038*/ 	.byte	0x04, 0x17
        /*003a*/ 	.short	(.L_17 - .L_16)
.L_16:
        /*003c*/ 	.word	0x00000000
        /*0040*/ 	.short	0x0001
        /*0042*/ 	.short	0x0008
        /*0044*/ 	.byte	0x00, 0xf4, 0x21, 0x00


	//----- nvinfo : EIATTR_KPARAM_INFO
	.align		4
.L_17:
        /*0048*/ 	.byte	0x04, 0x17
        /*004a*/ 	.short	(.L_19 - .L_18)
.L_18:
        /*004c*/ 	.word	0x00000000
        /*0050*/ 	.short	0x0000
        /*0052*/ 	.short	0x0000
        /*0054*/ 	.byte	0x00, 0xf4, 0x21, 0x00


	//----- nvinfo : EIATTR_SPARSE_MMA_MASK
	.align		4
.L_19:
        /*0058*/ 	.byte	0x03, 0x50
        /*005a*/ 	.short	0x0000


	//----- nvinfo : EIATTR_MAXREG_COUNT
	.align		4
        /*005c*/ 	.byte	0x03, 0x1b
        /*005e*/ 	.short	0x00ff


	//----- nvinfo : EIATTR_EXIT_INSTR_OFFSETS
	.align		4
        /*0060*/ 	.byte	0x04, 0x1c
        /*0062*/ 	.short	(.L_21 - .L_20)


	//   ....[0]....
.L_20:
        /*0064*/ 	.word	0x00000530


	//----- nvinfo : EIATTR_REQNTID
	.align		4
.L_21:
        /*0068*/ 	.byte	0x04, 0x10
        /*006a*/ 	.short	(.L_23 - .L_22)
.L_22:
        /*006c*/ 	.word	0x00000100
        /*0070*/ 	.word	0x00000001
        /*0074*/ 	.word	0x00000001


	//----- nvinfo : EIATTR_CBANK_PARAM_SIZE
	.align		4
.L_23:
        /*0078*/ 	.byte	0x03, 0x19
        /*007a*/ 	.short	0x0024


	//----- nvinfo : EIATTR_PARAM_CBANK
	.align		4
        /*007c*/ 	.byte	0x04, 0x0a
        /*007e*/ 	.short	(.L_25 - .L_24)
	.align		4
.L_24:
        /*0080*/ 	.word	index@(.nv.constant0.triton_poi_fused_cat_17)
        /*0084*/ 	.short	0x0210
        /*0086*/ 	.short	0x0024


	//----- nvinfo : EIATTR_SW_WAR
	.align		4
.L_25:
        /*0088*/ 	.byte	0x04, 0x36
        /*008a*/ 	.short	(.L_27 - .L_26)
.L_26:
        /*008c*/ 	.word	0x00000008
.L_27:


//--------------------- .nv.callgraph             --------------------------
	.section	.nv.callgraph,"",@"SHT_CUDA_CALLGRAPH"
	.align	4
	.sectionentsize	8
	.align		4
        /*0000*/ 	.word	0x00000000
	.align		4
        /*0004*/ 	.word	0xffffffff
	.align		4
        /*0008*/ 	.word	0x00000000
	.align		4
        /*000c*/ 	.word	0xfffffffe
	.align		4
        /*0010*/ 	.word	0x00000000
	.align		4
        /*0014*/ 	.word	0xfffffffd
	.align		4
        /*0018*/ 	.word	0x00000000
	.align		4
        /*001c*/ 	.word	0xfffffffc


//--------------------- .text.triton_poi_fused_cat_17 --------------------------
	.section	.text.triton_poi_fused_cat_17,"ax",@progbits
	.align	128
        .global         triton_poi_fused_cat_17
        .type           triton_poi_fused_cat_17,@function
        .size           triton_poi_fused_cat_17,(.L_x_1 - triton_poi_fused_cat_17)
        .other          triton_poi_fused_cat_17,@"STO_CUDA_ENTRY STV_DEFAULT"
triton_poi_fused_cat_17:
.text.triton_poi_fused_cat_17:
[----:B------:R-:W-:Y:S01]  /*0000*/  LDC R1, c[0x0][0x28] ;  /* 0x00000a00ff017b82 */ /* 0x000fe20000000800 */
[----:B------:R-:W1:Y:S01]  /*0010*/  S2R R0, SR_TID.X ;  /* 0x0000000000007919 */ /* 0x000e620000002100 */
[----:B------:R-:W-:Y:S01]  /*0020*/  ULDC.64 UR4, c[0x0][0x208] ;  /* 0x0000820000047ab9 */ /* 0x000fe20000000a00 */
[----:B------:R-:W-:Y:S01]  /*0030*/  ULDC.64 UR6, c[0x0][0x220] ;  /* 0x0000880000067ab9 */ /* 0x000fe20000000a00 */
[----:B------:R-:W2:Y:S01]  /*0040*/  S2R R5, SR_CTAID.X ;  /* 0x0000000000057919 */ /* 0x000ea20000002500 */
[----:B-1----:R-:W-:Y:S01]  /*0050*/  IMAD.SHL.U32 R0, R0, 0x2, RZ ;  /* 0x0000000200007824 */ /* 0x002fe200078e00ff */
[----:B--2---:R-:W-:-:S04]  /*0060*/  SHF.R.S32.HI R3, RZ, 0x16, R5 ;  /* 0x00000016ff037819 */ /* 0x004fc80000011405 */
[----:B------:R-:W-:Y:S02]  /*0070*/  LOP3.LUT R0, R0, 0x1fe, RZ, 0xc0, !PT ;  /* 0x000001fe00007812 */ /* 0x000fe400078ec0ff */
[----:B------:R-:W-:-:S03]  /*0080*/  SGXT R3, R3, 0x1 ;  /* 0x000000010303781a */ /* 0x000fc60000000200 */
[----:B------:R-:W-:-:S05]  /*0090*/  IMAD R0, R5, 0x200, R0 ;  /* 0x0000020005007824 */ /* 0x000fca00078e0200 */
[-C--:B------:R-:W-:Y:S02]  /*00a0*/  LEA.HI R4, R3, R0.reuse, RZ, 0xa ;  /* 0x0000000003047211 */ /* 0x080fe400078f50ff */
[----:B------:R-:W-:Y:S01]  /*00b0*/  SHF.R.S32.HI R9, RZ, 0x1f, R0 ;  /* 0x0000001fff097819 */ /* 0x000fe20000011400 */
[----:B------:R-:W1:Y:S01]  /*00c0*/  LDC.64 R2, c[0x0][0x218] ;  /* 0x00008600ff027b82 */ /* 0x000e620000000a00 */
[----:B------:R-:W-:Y:S02]  /*00d0*/  SHF.R.S32.HI R4, RZ, 0xa, R4 ;  /* 0x0000000aff047819 */ /* 0x000fe40000011404 */
[----:B------:R-:W-:Y:S02]  /*00e0*/  LEA.HI R6, R9, R0, RZ, 0x5 ;  /* 0x0000000009067211 */ /* 0x000fe400078f28ff */
[----:B------:R-:W-:Y:S02]  /*00f0*/  LEA.HI R5, R4, R4, RZ, 0x7 ;  /* 0x0000000404057211 */ /* 0x000fe400078f38ff */
[----:B------:R-:W-:-:S02]  /*0100*/  SHF.R.S32.HI R7, RZ, 0x5, R6 ;  /* 0x00000005ff077819 */ /* 0x000fc40000011406 */
[----:B------:R-:W-:Y:S02]  /*0110*/  LOP3.LUT R5, R5, 0xffffff80, RZ, 0xc0, !PT ;  /* 0xffffff8005057812 */ /* 0x000fe400078ec0ff */
[----:B------:R-:W-:-:S03]  /*0120*/  LEA.HI R10, R7, R7, RZ, 0x5 ;  /* 0x00000007070a7211 */ /* 0x000fc600078f28ff */
[----:B------:R-:W-:Y:S01]  /*0130*/  IMAD.IADD R8, R4, 0x1, -R5 ;  /* 0x0000000104087824 */ /* 0x000fe200078e0a05 */
[----:B------:R-:W-:Y:S02]  /*0140*/  LOP3.LUT R10, R10, 0xffffffe0, RZ, 0xc0, !PT ;  /* 0xffffffe00a0a7812 */ /* 0x000fe400078ec0ff */
[----:B------:R-:W-:Y:S02]  /*0150*/  LOP3.LUT R5, R6, 0xffffffe0, RZ, 0xc0, !PT ;  /* 0xffffffe006057812 */ /* 0x000fe400078ec0ff */
[----:B------:R-:W-:Y:S01]  /*0160*/  ISETP.GT.AND P0, PT, R8, 0x3f, PT ;  /* 0x0000003f0800780c */ /* 0x000fe20003f04270 */
[----:B------:R-:W-:Y:S01]  /*0170*/  IMAD.IADD R13, R7, 0x1, -R10 ;  /* 0x00000001070d7824 */ /* 0x000fe200078e0a0a */
[----:B------:R-:W-:Y:S01]  /*0180*/  CS2R R10, SRZ ;  /* 0x00000000000a7805 */ /* 0x000fe2000001ff00 */
[----:B------:R-:W-:Y:S02]  /*0190*/  IMAD.IADD R7, R0, 0x1, -R5 ;  /* 0x0000000100077824 */ /* 0x000fe400078e0a05 */
[----:B-1----:R-:W-:Y:S01]  /*01a0*/  IMAD.WIDE R12, R13, 0x8, R2 ;  /* 0x000000080d0c7825 */ /* 0x002fe200078e0202 */
[----:B------:R-:W-:-:S03]  /*01b0*/  CS2R R4, SRZ ;  /* 0x0000000000047805 */ /* 0x000fc6000001ff00 */
[----:B------:R-:W-:-:S04]  /*01c0*/  IMAD.WIDE R2, R7, 0x8, R2 ;  /* 0x0000000807027825 */ /* 0x000fc800078e0202 */
[----:B------:R-:W2:Y:S01]  /*01d0*/  @P0 LDG.E.EL.64 R10, desc[UR4][R12.64] ;  /* 0x000000040c0a0981 */ /* 0x000ea2000c2e1b00 */
[----:B------:R-:W-:-:S06]  /*01e0*/  CS2R R6, SRZ ;  /* 0x0000000000067805 */ /* 0x000fcc000001ff00 */
[----:B------:R1:W3:Y:S01]  /*01f0*/  @P0 LDG.E.EL.128 R4, desc[UR4][R2.64] ;  /* 0x0000000402040981 */ /* 0x0002e2000c2e1d00 */
[----:B------:R-:W-:Y:S01]  /*0200*/  LEA.HI R9, R9, R0, RZ, 0x11 ;  /* 0x0000000009097211 */ /* 0x000fe200078f88ff */
[----:B-1----:R-:W1:Y:S01]  /*0210*/  LDC.64 R2, c[0x0][0x210] ;  /* 0x00008400ff027b82 */ /* 0x002e620000000a00 */
[----:B--2---:R-:W-:Y:S02]  /*0220*/  SEL R16, R11, RZ, P0 ;  /* 0x000000ff0b107207 */ /* 0x004fe40000000000 */
[----:B------:R-:W-:Y:S02]  /*0230*/  SEL R14, R10, RZ, P0 ;  /* 0x000000ff0a0e7207 */ /* 0x000fe40000000000 */
[----:B------:R-:W-:Y:S02]  /*0240*/  SHF.R.U32.HI R11, RZ, 0x1b, R16 ;  /* 0x0000001bff0b7819 */ /* 0x000fe40000011610 */
[----:B---3--:R-:W-:Y:S02]  /*0250*/  SEL R15, R4, RZ, P0 ;  /* 0x000000ff040f7207 */ /* 0x008fe40000000000 */
[----:B------:R-:W-:-:S02]  /*0260*/  LOP3.LUT R11, R11, 0x10, RZ, 0xc0, !PT ;  /* 0x000000100b0b7812 */ /* 0x000fc400078ec0ff */
[----:B------:R-:W-:Y:S02]  /*0270*/  SEL R10, R5, RZ, P0 ;  /* 0x000000ff050a7207 */ /* 0x000fe40000000000 */
[----:B------:R-:W-:Y:S02]  /*0280*/  IADD3 R5, P1, R11, R14, RZ ;  /* 0x0000000e0b057210 */ /* 0x000fe40007f3e0ff */
[----:B------:R-:W-:Y:S02]  /*0290*/  SEL R14, R7, RZ, P0 ;  /* 0x000000ff070e7207 */ /* 0x000fe40000000000 */
[----:B------:R-:W-:Y:S01]  /*02a0*/  LEA R4, P2, R15, UR6, 0x2 ;  /* 0x000000060f047c11 */ /* 0x000fe2000f8410ff */
[----:B------:R-:W-:Y:S01]  /*02b0*/  IMAD.X R12, RZ, RZ, R16, P1 ;  /* 0x000000ffff0c7224 */ /* 0x000fe200008e0610 */
[----:B------:R-:W-:Y:S02]  /*02c0*/  SEL R11, R6, RZ, P0 ;  /* 0x000000ff060b7207 */ /* 0x000fe40000000000 */
[----:B------:R-:W-:-:S02]  /*02d0*/  SHF.R.U32.HI R13, RZ, 0x19, R10 ;  /* 0x00000019ff0d7819 */ /* 0x000fc4000001160a */
[----:B------:R-:W-:Y:S02]  /*02e0*/  SHF.R.U32.HI R6, RZ, 0x19, R14 ;  /* 0x00000019ff067819 */ /* 0x000fe4000001160e */
[----:B------:R-:W-:Y:S01]  /*02f0*/  LEA.HI.X R15, R15, UR7, R10, 0x2, P2 ;  /* 0x000000070f0f7c11 */ /* 0x000fe200090f140a */
[----:B------:R-:W-:Y:S01]  /*0300*/  IMAD.SHL.U32 R10, R5, 0x40, RZ ;  /* 0x00000040050a7824 */ /* 0x000fe200078e00ff */
[----:B------:R-:W-:Y:S02]  /*0310*/  LEA R7, P1, R11, UR6, 0x2 ;  /* 0x000000060b077c11 */ /* 0x000fe4000f8210ff */
[----:B------:R-:W-:Y:S02]  /*0320*/  LOP3.LUT R13, R13, 0x40, RZ, 0xc0, !PT ;  /* 0x000000400d0d7812 */ /* 0x000fe400078ec0ff */
[----:B------:R-:W-:Y:S02]  /*0330*/  LOP3.LUT R6, R6, 0x40, RZ, 0xc0, !PT ;  /* 0x0000004006067812 */ /* 0x000fe400078ec0ff */
[----:B------:R-:W-:-:S02]  /*0340*/  SHF.L.U64.HI R12, R5, 0x6, R12 ;  /* 0x00000006050c7819 */ /* 0x000fc4000001020c */
[----:B------:R-:W-:Y:S02]  /*0350*/  LOP3.LUT R5, R9, 0xfffe0000, RZ, 0xc0, !PT ;  /* 0xfffe000009057812 */ /* 0x000fe400078ec0ff */
[----:B------:R-:W-:Y:S02]  /*0360*/  LEA.HI.X R11, R11, UR7, R14, 0x2, P1 ;  /* 0x000000070b0b7c11 */ /* 0x000fe400088f140e */
[----:B------:R-:W-:Y:S01]  /*0370*/  IADD3 R4, P1, P2, R10, R4, R13 ;  /* 0x000000040a047210 */ /* 0x000fe20007a3e00d */
[----:B------:R-:W-:Y:S01]  /*0380*/  IMAD.SHL.U32 R13, R8, 0x100, RZ ;  /* 0x00000100080d7824 */ /* 0x000fe200078e00ff */
[----:B------:R-:W-:Y:S01]  /*0390*/  IADD3 R6, P3, P4, R10, R7, R6 ;  /* 0x000000070a067210 */ /* 0x000fe20007c7e006 */
[----:B------:R-:W-:Y:S01]  /*03a0*/  IMAD.IADD R10, R0, 0x1, -R5 ;  /* 0x00000001000a7824 */ /* 0x000fe200078e0a05 */
[C---:B------:R-:W-:Y:S02]  /*03b0*/  IADD3.X R5, R12.reuse, R15, RZ, P1, P2 ;  /* 0x0000000f0c057210 */ /* 0x040fe40000fe44ff */
[----:B------:R-:W-:-:S02]  /*03c0*/  IADD3.X R7, R12, R11, RZ, P3, P4 ;  /* 0x0000000b0c077210 */ /* 0x000fc40001fe84ff */
[----:B------:R-:W-:Y:S01]  /*03d0*/  SHF.R.S32.HI R9, RZ, 0x11, R9 ;  /* 0x00000011ff097819 */ /* 0x000fe20000011409 */
[----:B------:R-:W-:Y:S01]  /*03e0*/  IMAD.WIDE R4, R13, 0x4, R4 ;  /* 0x000000040d047825 */ /* 0x000fe200078e0204 */
[----:B------:R-:W-:-:S03]  /*03f0*/  ISETP.GE.AND P1, PT, R8, 0x40, PT ;  /* 0x000000400800780c */ /* 0x000fc60003f26270 */
[----:B------:R-:W-:-:S04]  /*0400*/  IMAD.WIDE R6, R13, 0x4, R6 ;  /* 0x000000040d067825 */ /* 0x000fc800078e0206 */
[C---:B------:R-:W-:Y:S02]  /*0410*/  IMAD R11, R9.reuse, 0x10000, R10 ;  /* 0x00010000090b7824 */ /* 0x040fe400078e020a */
[----:B------:R-:W-:Y:S02]  /*0420*/  IMAD.SHL.U32 R13, R9, 0x4000, RZ ;  /* 0x00004000090d7824 */ /* 0x000fe400078e00ff */
[----:B-1----:R-:W-:Y:S01]  /*0430*/  IMAD.WIDE R2, R11, 0x4, R2 ;  /* 0x000000040b027825 */ /* 0x002fe200078e0202 */
[----:B------:R-:W-:-:S03]  /*0440*/  CS2R R10, SRZ ;  /* 0x00000000000a7805 */ /* 0x000fc6000001ff00 */
[C---:B------:R-:W-:Y:S02]  /*0450*/  IMAD.WIDE R8, R13.reuse, 0x4, R4 ;  /* 0x000000040d087825 */ /* 0x040fe400078e0204 */
[----:B------:R-:W1:Y:S01]  /*0460*/  LDC.64 R4, c[0x0][0x228] ;  /* 0x00008a00ff047b82 */ /* 0x000e620000000a00 */
[----:B------:R-:W2:Y:S01]  /*0470*/  @!P1 LDG.E.64 R10, desc[UR4][R2.64] ;  /* 0x00000004020a9981 */ /* 0x000ea2000c1e1b00 */
[----:B------:R-:W-:Y:S01]  /*0480*/  IMAD.WIDE R6, R13, 0x4, R6 ;  /* 0x000000040d067825 */ /* 0x000fe200078e0206 */
[----:B------:R-:W-:-:S06]  /*0490*/  CS2R R12, SRZ ;  /* 0x00000000000c7805 */ /* 0x000fcc000001ff00 */
[----:B------:R-:W3:Y:S04]  /*04a0*/  @P0 LDG.E.EL R12, desc[UR4][R8.64+-0x10000] ;  /* 0xff000004080c0981 */ /* 0x000ee8000c2e1900 */
[----:B------:R-:W4:Y:S01]  /*04b0*/  @P0 LDG.E.EL R13, desc[UR4][R6.64+-0x10000] ;  /* 0xff000004060d0981 */ /* 0x000f22000c2e1900 */
[----:B-1----:R-:W-:Y:S01]  /*04c0*/  IMAD.WIDE R4, R0, 0x4, R4 ;  /* 0x0000000400047825 */ /* 0x002fe200078e0204 */
[----:B--2---:R-:W-:Y:S02]  /*04d0*/  SEL R10, R10, RZ, !P1 ;  /* 0x000000ff0a0a7207 */ /* 0x004fe40004800000 */
[----:B------:R-:W-:Y:S02]  /*04e0*/  SEL R11, R11, RZ, !P1 ;  /* 0x000000ff0b0b7207 */ /* 0x000fe40004800000 */
[----:B---3--:R-:W-:-:S02]  /*04f0*/  SEL R15, R12, RZ, P0 ;  /* 0x000000ff0c0f7207 */ /* 0x008fc40000000000 */
[----:B----4-:R-:W-:Y:S02]  /*0500*/  @P1 SEL R11, R13, RZ, P0 ;  /* 0x000000ff0d0b1207 */ /* 0x010fe40000000000 */
[----:B------:R-:W-:-:S05]  /*0510*/  SEL R10, R10, R15, !P1 ;  /* 0x0000000f0a0a7207 */ /* 0x000fca0004800000 */
[----:B------:R-:W-:Y:S01]  /*0520*/  STG.E.64 desc[UR4][R4.64], R10 ;  /* 0x0000000a04007986 */ /* 0x000fe2000c101b04 */
[----:B------:R-:W-:Y:S05]  /*0530*/  EXIT ;  /* 0x000000000000794d */ /* 0x000fea0003800000 */
.L_x_0:
[----:B------:R-:W-:-:S00]  /*0540*/  BRA `(.L_x_0) ;  /* 0xfffffffc00fc7947 */ /* 0x000fc0000383ffff */
[----:B------:R-:W-:-:S00]  /*0550*/  NOP ;  /* 0x0000000000007918 */ /* 0x000fc00000000000 */
        /* <DEDUP_REMOVED lines=10> */
.L_x_1:


//--------------------- .nv.constant0.triton_poi_fused_cat_17 --------------------------
	.section	.nv.constant0.triton_poi_fused_cat_17,"a",@progbits
	.sectionflags	@""
	.align	4
.nv.constant0.triton_poi_fused_cat_17:
	.zero		564
